//
// Generated by NVIDIA NVVM Compiler
//
// Compiler Build ID: CL-36424714
// Cuda compilation tools, release 13.0, V13.0.88
// Based on NVVM 20.0.0
//

.version 9.0
.target sm_100
.address_size 64

	// .globl	_Z15generate_kernelP17curandStateMtgp32Pd
.global .align 4 .b8 precalc_xorwow_matrix[102400];
.global .align 4 .b8 precalc_xorwow_offset_matrix[102400];
.global .align 4 .b8 mrg32k3aM1[2304];
.global .align 4 .b8 mrg32k3aM2[2304];
.global .align 4 .b8 mrg32k3aM1SubSeq[2016];
.global .align 4 .b8 mrg32k3aM2SubSeq[2016];
.global .align 4 .b8 mrg32k3aM1Seq[2304];
.global .align 4 .b8 mrg32k3aM2Seq[2304];
.const .align 8 .b8 __cr_lgamma_table[72];

.visible .entry _Z15generate_kernelP17curandStateMtgp32Pd(
	.param .u64 .ptr .align 1 _Z15generate_kernelP17curandStateMtgp32Pd_param_0,
	.param .u64 .ptr .align 1 _Z15generate_kernelP17curandStateMtgp32Pd_param_1
)
{
	.reg .pred 	%p<2>;
	.reg .b32 	%r<50>;
	.reg .b64 	%rd<36>;
	.reg .b64 	%fd<3>;

	ld.param.u64 	%rd3, [_Z15generate_kernelP17curandStateMtgp32Pd_param_0];
	ld.param.u64 	%rd2, [_Z15generate_kernelP17curandStateMtgp32Pd_param_1];
	cvta.to.global.u64 	%rd4, %rd3;
	mov.u32 	%r4, %tid.x;
	mov.u32 	%r5, %ctaid.x;
	shl.b32 	%r6, %r5, 8;
	add.s32 	%r1, %r6, %r4;
	mul.wide.u32 	%rd5, %r5, 4112;
	add.s64 	%rd1, %rd4, %rd5;
	ld.global.u64 	%rd6, [%rd1+4104];
	cvta.to.global.u64 	%rd7, %rd6;
	ld.global.v2.u32 	{%r7, %r8}, [%rd1+4096];
	mul.wide.s32 	%rd8, %r8, 4;
	add.s64 	%rd9, %rd7, %rd8;
	ld.global.u32 	%r9, [%rd9];
	mov.u32 	%r10, %ntid.z;
	mov.u32 	%r11, %ntid.y;
	mul.lo.s32 	%r12, %r10, %r11;
	mov.u32 	%r13, %ntid.x;
	mul.lo.s32 	%r2, %r12, %r13;
	mov.u32 	%r14, %tid.z;
	mov.u32 	%r15, %tid.y;
	mad.lo.s32 	%r16, %r13, %r15, %r4;
	mad.lo.s32 	%r17, %r12, %r14, %r16;
	add.s32 	%r18, %r7, %r17;
	shl.b32 	%r19, %r18, 2;
	cvt.u64.u32 	%rd10, %r19;
	and.b64  	%rd11, %rd10, 4092;
	add.s64 	%rd12, %rd1, %rd11;
	ld.global.u32 	%r20, [%rd12];
	add.s32 	%r21, %r19, 4;
	cvt.u64.u32 	%rd13, %r21;
	and.b64  	%rd14, %rd13, 4092;
	add.s64 	%rd15, %rd1, %rd14;
	ld.global.u32 	%r22, [%rd15];
	add.s32 	%r23, %r18, %r9;
	shl.b32 	%r24, %r23, 2;
	cvt.u64.u32 	%rd16, %r24;
	and.b64  	%rd17, %rd16, 4092;
	add.s64 	%rd18, %rd1, %rd17;
	ld.global.u32 	%r25, [%rd18];
	ld.global.u32 	%r26, [%rd7+40800];
	and.b32  	%r27, %r26, %r20;
	xor.b32  	%r28, %r27, %r22;
	ld.global.u32 	%r29, [%rd9+39200];
	shl.b32 	%r30, %r28, %r29;
	ld.global.u32 	%r31, [%rd9+40000];
	shr.u32 	%r32, %r25, %r31;
	xor.b32  	%r33, %r32, %r30;
	xor.b32  	%r34, %r33, %r28;
	mul.wide.s32 	%rd19, %r8, 60;
	add.s64 	%rd20, %rd9, %rd19;
	shl.b32 	%r35, %r34, 2;
	cvt.u64.u32 	%rd21, %r35;
	and.b64  	%rd22, %rd21, 60;
	add.s64 	%rd23, %rd20, %rd22;
	ld.global.u32 	%r36, [%rd23+800];
	xor.b32  	%r37, %r34, %r36;
	add.s32 	%r38, %r19, 1404;
	cvt.u64.u32 	%rd24, %r38;
	and.b64  	%rd25, %rd24, 4092;
	add.s64 	%rd26, %rd1, %rd25;
	st.global.u32 	[%rd26], %r37;
	add.s32 	%r39, %r24, -4;
	cvt.u64.u32 	%rd27, %r39;
	and.b64  	%rd28, %rd27, 4092;
	add.s64 	%rd29, %rd1, %rd28;
	ld.global.u32 	%r40, [%rd29];
	shr.u32 	%r41, %r40, 16;
	xor.b32  	%r42, %r41, %r40;
	shr.u32 	%r43, %r42, 8;
	xor.b32  	%r44, %r43, %r42;
	shl.b32 	%r45, %r44, 2;
	cvt.u64.u32 	%rd30, %r45;
	and.b64  	%rd31, %rd30, 60;
	add.s64 	%rd32, %rd20, %rd31;
	ld.global.u32 	%r46, [%rd32+13600];
	xor.b32  	%r3, %r46, %r37;
	bar.sync 	0;
	setp.ne.s32 	%p1, %r17, 0;
	@%p1 bra 	$L__BB0_2;
	ld.global.u32 	%r47, [%rd1+4096];
	add.s32 	%r48, %r47, %r2;
	and.b32  	%r49, %r48, 1023;
	st.global.u32 	[%rd1+4096], %r49;
$L__BB0_2:
	cvta.to.global.u64 	%rd33, %rd2;
	bar.sync 	0;
	cvt.rn.f64.u32 	%fd1, %r3;
	div.rn.f64 	%fd2, %fd1, 0d41EFFFFFFFE00000;
	mul.wide.s32 	%rd34, %r1, 8;
	add.s64 	%rd35, %rd33, %rd34;
	st.global.f64 	[%rd35], %fd2;
	ret;

}


// ===== COMPILED SASS (sm_100) =====

	.target	sm_100

	.elftype	@"ET_EXEC"


//--------------------- .note.nv.tkinfo           --------------------------
	.section	.note.nv.tkinfo,"",@"SHT_NOTE"
	.sectionflags	@"SHF_NOTE_NV_TKINFO"
	.tkinfo
        /*0018*/ 	.word	0x00000002
        /*0030*/ 	.string	""
        /*0030*/ 	.string	"ptxas"
        /*0030*/ 	.string	"Cuda compilation tools, release 13.0, V13.0.88"
        /*0030*/ 	.string	"Build cuda_13.0.r13.0/compiler.36424714_0"
        /*0030*/ 	.string	"-arch sm_100 -m 64 "



//--------------------- .note.nv.cuinfo           --------------------------
	.section	.note.nv.cuinfo,"",@"SHT_NOTE"
	.sectionflags	@"SHF_NOTE_NV_CUINFO"
        /*0018*/ 	.short	0x0002
        /*001a*/ 	.short	0x0064
        /*001c*/ 	.short	0x0082
	.zero		2


//--------------------- .nv.info                  --------------------------
	.section	.nv.info,"",@"SHT_CUDA_INFO"
	.align	4


	//----- nvinfo : EIATTR_REGCOUNT
	.align		4
        /*0000*/ 	.byte	0x04, 0x2f
        /*0002*/ 	.short	(.L_10 - .L_9)
	.align		4
.L_9:
        /*0004*/ 	.word	index@(_Z15generate_kernelP17curandStateMtgp32Pd)
        /*0008*/ 	.word	0x0000001a


	//----- nvinfo : EIATTR_FRAME_SIZE
	.align		4
.L_10:
        /*000c*/ 	.byte	0x04, 0x11
        /*000e*/ 	.short	(.L_12 - .L_11)
	.align		4
.L_11:
        /*0010*/ 	.word	index@($__internal_0_$__cuda_sm20_div_rn_f64_full)
        /*0014*/ 	.word	0x00000000


	//----- nvinfo : EIATTR_FRAME_SIZE
	.align		4
.L_12:
        /*0018*/ 	.byte	0x04, 0x11
        /*001a*/ 	.short	(.L_14 - .L_13)
	.align		4
.L_13:
        /*001c*/ 	.word	index@(_Z15generate_kernelP17curandStateMtgp32Pd)
        /*0020*/ 	.word	0x00000000


	//----- nvinfo : EIATTR_MIN_STACK_SIZE
	.align		4
.L_14:
        /*0024*/ 	.byte	0x04, 0x12
        /*0026*/ 	.short	(.L_16 - .L_15)
	.align		4
.L_15:
        /*0028*/ 	.word	index@(_Z15generate_kernelP17curandStateMtgp32Pd)
        /*002c*/ 	.word	0x00000000
.L_16:


//--------------------- .nv.compat                --------------------------
	.section	.nv.compat,"",@"SHT_CUDA_COMPAT_INFO"
	.align	4
        /*0000*/ 	.byte	0x02, 0x09, 0x00, 0x00, 0x02, 0x02, 0x01, 0x00, 0x02, 0x05, 0x05, 0x00, 0x03, 0x07, 0x01, 0x01
        /*0010*/ 	.byte	0x02, 0x03, 0x00, 0x00, 0x02, 0x06, 0x01, 0x00, 0x04, 0x0b, 0x08, 0x00, 0x01, 0x00, 0x00, 0x00
        /*0020*/ 	.byte	0x00, 0x00, 0x00, 0x00


//--------------------- .nv.info._Z15generate_kernelP17curandStateMtgp32Pd --------------------------
	.section	.nv.info._Z15generate_kernelP17curandStateMtgp32Pd,"",@"SHT_CUDA_INFO"
	.sectionflags	@""
	.align	4


	//----- nvinfo : EIATTR_CUDA_API_VERSION
	.align		4
        /*0000*/ 	.byte	0x04, 0x37
        /*0002*/ 	.short	(.L_18 - .L_17)
.L_17:
        /*0004*/ 	.word	0x00000082


	//----- nvinfo : EIATTR_KPARAM_INFO
	.align		4
.L_18:
        /*0008*/ 	.byte	0x04, 0x17
        /*000a*/ 	.short	(.L_20 - .L_19)
.L_19:
        /*000c*/ 	.word	0x00000000
        /*0010*/ 	.short	0x0001
        /*0012*/ 	.short	0x0008
        /*0014*/ 	.byte	0x00, 0xf5, 0x21, 0x00


	//----- nvinfo : EIATTR_KPARAM_INFO
	.align		4
.L_20:
        /*0018*/ 	.byte	0x04, 0x17
        /*001a*/ 	.short	(.L_22 - .L_21)
.L_21:
        /*001c*/ 	.word	0x00000000
        /*0020*/ 	.short	0x0000
        /*0022*/ 	.short	0x0000
        /*0024*/ 	.byte	0x00, 0xf5, 0x21, 0x00


	//----- nvinfo : EIATTR_SPARSE_MMA_MASK
	.align		4
.L_22:
        /*0028*/ 	.byte	0x03, 0x50
        /*002a*/ 	.short	0x0000


	//----- nvinfo : EIATTR_MAXREG_COUNT
	.align		4
        /*002c*/ 	.byte	0x03, 0x1b
        /*002e*/ 	.short	0x00ff


	//----- nvinfo : EIATTR_NUM_BARRIERS
	.align		4
        /*0030*/ 	.byte	0x02, 0x4c
        /*0032*/ 	.byte	0x01
	.zero		1


	//----- nvinfo : EIATTR_MERCURY_ISA_VERSION
	.align		4
        /*0034*/ 	.byte	0x03, 0x5f
        /*0036*/ 	.short	0x0101


	//----- nvinfo : EIATTR_VRC_CTA_INIT_COUNT
	.align		4
        /*0038*/ 	.byte	0x02, 0x4a
	.zero		1
	.zero		1


	//----- nvinfo : EIATTR_EXIT_INSTR_OFFSETS
	.align		4
        /*003c*/ 	.byte	0x04, 0x1c
        /*003e*/ 	.short	(.L_24 - .L_23)


	//   ....[0]....
.L_23:
        /*0040*/ 	.word	0x00000660


	//----- nvinfo : EIATTR_CRS_STACK_SIZE
	.align		4
.L_24:
        /*0044*/ 	.byte	0x04, 0x1e
        /*0046*/ 	.short	(.L_26 - .L_25)
.L_25:
        /*0048*/ 	.word	0x00000000


	//----- nvinfo : EIATTR_CBANK_PARAM_SIZE
	.align		4
.L_26:
        /*004c*/ 	.byte	0x03, 0x19
        /*004e*/ 	.short	0x0010


	//----- nvinfo : EIATTR_PARAM_CBANK
	.align		4
        /*0050*/ 	.byte	0x04, 0x0a
        /*0052*/ 	.short	(.L_28 - .L_27)
	.align		4
.L_27:
        /*0054*/ 	.word	index@(.nv.constant0._Z15generate_kernelP17curandStateMtgp32Pd)
        /*0058*/ 	.short	0x0380
        /*005a*/ 	.short	0x0010


	//----- nvinfo : EIATTR_SW_WAR
	.align		4
.L_28:
        /*005c*/ 	.byte	0x04, 0x36
        /*005e*/ 	.short	(.L_30 - .L_29)
.L_29:
        /*0060*/ 	.word	0x00000008
.L_30:


//--------------------- .nv.callgraph             --------------------------
	.section	.nv.callgraph,"",@"SHT_CUDA_CALLGRAPH"
	.align	4
	.sectionentsize	8
	.align		4
        /*0000*/ 	.word	0x00000000
	.align		4
        /*0004*/ 	.word	0xffffffff
	.align		4
        /*0008*/ 	.word	0x00000000
	.align		4
        /*000c*/ 	.word	0xfffffffe
	.align		4
        /*0010*/ 	.word	0x00000000
	.align		4
        /*0014*/ 	.word	0xfffffffd
	.align		4
        /*0018*/ 	.word	0x00000000
	.align		4
        /*001c*/ 	.word	0xfffffffc


//--------------------- .nv.constant4             --------------------------
	.section	.nv.constant4,"a",@progbits
	.align	8
	.align		8
.nv.constant4:
        /*0000*/ 	.dword	precalc_xorwow_matrix
	.align		8
        /*0008*/ 	.dword	precalc_xorwow_offset_matrix
	.align		8
        /*0010*/ 	.dword	mrg32k3aM1
	.align		8
        /*0018*/ 	.dword	mrg32k3aM2
	.align		8
        /*0020*/ 	.dword	mrg32k3aM1SubSeq
	.align		8
        /*0028*/ 	.dword	mrg32k3aM2SubSeq
	.align		8
        /*0030*/ 	.dword	mrg32k3aM1Seq
	.align		8
        /*0038*/ 	.dword	mrg32k3aM2Seq


//--------------------- .nv.constant3             --------------------------
	.section	.nv.constant3,"a",@progbits
	.align	8
.nv.constant3:
	.type		__cr_lgamma_table,@object
	.size		__cr_lgamma_table,(.L_8 - __cr_lgamma_table)
__cr_lgamma_table:
        /*0000*/ 	.byte	0x00, 0x00, 0x00, 0x00, 0x00, 0x00, 0x00, 0x00, 0x00, 0x00, 0x00, 0x00, 0x00, 0x00, 0x00, 0x00
        /*0010*/ 	.byte	0xef, 0x39, 0xfa, 0xfe, 0x42, 0x2e, 0xe6, 0x3f, 0x02, 0x20, 0x2a, 0xfa, 0x0b, 0xab, 0xfc, 0x3f
        /*0020*/ 	.byte	0xf9, 0x2c, 0x92, 0x7c, 0xa7, 0x6c, 0x09, 0x40, 0xc9, 0x79, 0x44, 0x3c, 0x64, 0x26, 0x13, 0x40
        /*0030*/ 	.byte	0xca, 0x01, 0xcf, 0x3a, 0x27, 0x51, 0x1a, 0x40, 0x30, 0xcc, 0x2d, 0xf3, 0xe1, 0x0c, 0x21, 0x40
        /*0040*/ 	.byte	0x0d, 0xb7, 0xfc, 0x82, 0x8e, 0x35, 0x25, 0x40
.L_8:


//--------------------- .text._Z15generate_kernelP17curandStateMtgp32Pd --------------------------
	.section	.text._Z15generate_kernelP17curandStateMtgp32Pd,"ax",@progbits
	.align	128
        .global         _Z15generate_kernelP17curandStateMtgp32Pd
        .type           _Z15generate_kernelP17curandStateMtgp32Pd,@function
        .size           _Z15generate_kernelP17curandStateMtgp32Pd,(.L_x_7 - _Z15generate_kernelP17curandStateMtgp32Pd)
        .other          _Z15generate_kernelP17curandStateMtgp32Pd,@"STO_CUDA_ENTRY STV_DEFAULT"
_Z15generate_kernelP17curandStateMtgp32Pd:
.text._Z15generate_kernelP17curandStateMtgp32Pd:
[----:B------:R-:W-:Y:S01]  /*0000*/  LDC R1, c[0x0][0x37c] ;  /* 0x0000df00ff017b82 */ /* 0x000fe20000000800 */
[----:B------:R-:W0:Y:S07]  /*0010*/  S2R R0, SR_CTAID.X ;  /* 0x0000000000007919 */ /* 0x000e2e0000002500 */
[----:B------:R-:W0:Y:S01]  /*0020*/  LDC.64 R4, c[0x0][0x380] ;  /* 0x0000e000ff047b82 */ /* 0x000e220000000a00 */
[----:B------:R-:W1:Y:S01]  /*0030*/  LDCU.64 UR8, c[0x0][0x358] ;  /* 0x00006b00ff0877ac */ /* 0x000e620008000a00 */
[----:B0-----:R-:W-:-:S05]  /*0040*/  IMAD.WIDE.U32 R4, R0, 0x1010, R4 ;  /* 0x0000101000047825 */ /* 0x001fca00078e0004 */
[----:B-1----:R-:W2:Y:S04]  /*0050*/  LDG.E.64 R8, desc[UR8][R4.64+0x1008] ;  /* 0x0010080804087981 */ /* 0x002ea8000c1e1b00 */
[----:B------:R-:W2:Y:S01]  /*0060*/  LDG.E.64 R12, desc[UR8][R4.64+0x1000] ;  /* 0x00100008040c7981 */ /* 0x000ea2000c1e1b00 */
[----:B------:R-:W0:Y:S01]  /*0070*/  S2R R7, SR_TID.X ;  /* 0x0000000000077919 */ /* 0x000e220000002100 */
[----:B------:R-:W0:Y:S01]  /*0080*/  S2R R14, SR_TID.Y ;  /* 0x00000000000e7919 */ /* 0x000e220000002200 */
[----:B------:R-:W1:Y:S01]  /*0090*/  S2R R2, SR_TID.Z ;  /* 0x0000000000027919 */ /* 0x000e620000002300 */
[----:B------:R-:W3:Y:S01]  /*00a0*/  LDCU UR4, c[0x0][0x368] ;  /* 0x00006d00ff0477ac */ /* 0x000ee20008000800 */
[----:B------:R-:W3:Y:S01]  /*00b0*/  LDCU UR5, c[0x0][0x364] ;  /* 0x00006c80ff0577ac */ /* 0x000ee20008000800 */
[----:B------:R-:W0:Y:S01]  /*00c0*/  LDCU UR6, c[0x0][0x360] ;  /* 0x00006c00ff0677ac */ /* 0x000e220008000800 */
[----:B--2---:R-:W-:Y:S01]  /*00d0*/  IMAD.WIDE R10, R13, 0x4, R8 ;  /* 0x000000040d0a7825 */ /* 0x004fe200078e0208 */
[----:B---3--:R-:W-:Y:S01]  /*00e0*/  UIMAD UR4, UR4, UR5, URZ ;  /* 0x00000005040472a4 */ /* 0x008fe2000f8e02ff */
[----:B------:R-:W2:Y:S04]  /*00f0*/  LDG.E R8, desc[UR8][R8.64+0x9f60] ;  /* 0x009f600808087981 */ /* 0x000ea8000c1e1900 */
[----:B------:R-:W3:Y:S01]  /*0100*/  LDG.E R6, desc[UR8][R10.64] ;  /* 0x000000080a067981 */ /* 0x000ee2000c1e1900 */
[----:B0-----:R-:W-:-:S03]  /*0110*/  IMAD R3, R14, UR6, R7 ;  /* 0x000000060e037c24 */ /* 0x001fc6000f8e0207 */
[----:B------:R-:W4:Y:S01]  /*0120*/  LDG.E R23, desc[UR8][R10.64+0x9c40] ;  /* 0x009c40080a177981 */ /* 0x000f22000c1e1900 */
[----:B-1----:R-:W-:-:S03]  /*0130*/  IMAD R3, R2, UR4, R3 ;  /* 0x0000000402037c24 */ /* 0x002fc6000f8e0203 */
[----:B------:R-:W5:Y:S01]  /*0140*/  LDG.E R21, desc[UR8][R10.64+0x9920] ;  /* 0x009920080a157981 */ /* 0x000f62000c1e1900 */
[----:B------:R-:W-:-:S04]  /*0150*/  IMAD.IADD R15, R12, 0x1, R3 ;  /* 0x000000010c0f7824 */ /* 0x000fc800078e0203 */
[----:B------:R-:W-:-:S04]  /*0160*/  IMAD.SHL.U32 R2, R15, 0x4, RZ ;  /* 0x000000040f027824 */ /* 0x000fc800078e00ff */
[C---:B------:R-:W-:Y:S01]  /*0170*/  VIADD R12, R2.reuse, 0x4 ;  /* 0x00000004020c7836 */ /* 0x040fe20000000000 */
[----:B------:R-:W-:-:S04]  /*0180*/  LOP3.LUT R17, R2, 0xffc, RZ, 0xc0, !PT ;  /* 0x00000ffc02117812 */ /* 0x000fc800078ec0ff */
[----:B------:R-:W-:Y:S02]  /*0190*/  LOP3.LUT R19, R12, 0xffc, RZ, 0xc0, !PT ;  /* 0x00000ffc0c137812 */ /* 0x000fe400078ec0ff */
[C---:B------:R-:W-:Y:S02]  /*01a0*/  IADD3 R16, P1, PT, R4.reuse, R17, RZ ;  /* 0x0000001104107210 */ /* 0x040fe40007f3e0ff */
[----:B------:R-:W-:-:S03]  /*01b0*/  IADD3 R18, P0, PT, R4, R19, RZ ;  /* 0x0000001304127210 */ /* 0x000fc60007f1e0ff */
[--C-:B------:R-:W-:Y:S02]  /*01c0*/  IMAD.X R17, RZ, RZ, R5.reuse, P1 ;  /* 0x000000ffff117224 */ /* 0x100fe400008e0605 */
[----:B------:R-:W-:-:S03]  /*01d0*/  IMAD.X R19, RZ, RZ, R5, P0 ;  /* 0x000000ffff137224 */ /* 0x000fc600000e0605 */
[----:B------:R-:W2:Y:S04]  /*01e0*/  LDG.E R16, desc[UR8][R16.64] ;  /* 0x0000000810107981 */ /* 0x000ea8000c1e1900 */
[----:B------:R-:W2:Y:S01]  /*01f0*/  LDG.E R19, desc[UR8][R18.64] ;  /* 0x0000000812137981 */ /* 0x000ea2000c1e1900 */
[----:B---3--:R-:W-:-:S04]  /*0200*/  IMAD.IADD R6, R6, 0x1, R15 ;  /* 0x0000000106067824 */ /* 0x008fc800078e020f */
[----:B------:R-:W-:-:S05]  /*0210*/  IMAD.SHL.U32 R6, R6, 0x4, RZ ;  /* 0x0000000406067824 */ /* 0x000fca00078e00ff */
[----:B------:R-:W-:-:S04]  /*0220*/  LOP3.LUT R15, R6, 0xffc, RZ, 0xc0, !PT ;  /* 0x00000ffc060f7812 */ /* 0x000fc800078ec0ff */
[----:B------:R-:W-:-:S05]  /*0230*/  IADD3 R14, P1, PT, R4, R15, RZ ;  /* 0x0000000f040e7210 */ /* 0x000fca0007f3e0ff */
[----:B------:R-:W-:-:S05]  /*0240*/  IMAD.X R15, RZ, RZ, R5, P1 ;  /* 0x000000ffff0f7224 */ /* 0x000fca00008e0605 */
[----:B------:R-:W4:Y:S01]  /*0250*/  LDG.E R14, desc[UR8][R14.64] ;  /* 0x000000080e0e7981 */ /* 0x000f22000c1e1900 */
[----:B--2---:R-:W-:-:S04]  /*0260*/  LOP3.LUT R12, R19, R8, R16, 0x78, !PT ;  /* 0x00000008130c7212 */ /* 0x004fc800078e7810 */
[----:B-----5:R-:W-:Y:S02]  /*0270*/  SHF.L.U32 R21, R12, R21, RZ ;  /* 0x000000150c157219 */ /* 0x020fe400000006ff */
[----:B----4-:R-:W-:-:S04]  /*0280*/  SHF.R.U32.HI R23, RZ, R23, R14 ;  /* 0x00000017ff177219 */ /* 0x010fc8000001160e */
[----:B------:R-:W-:Y:S01]  /*0290*/  LOP3.LUT R21, R12, R23, R21, 0x96, !PT ;  /* 0x000000170c157212 */ /* 0x000fe200078e9615 */
[----:B------:R-:W-:-:S04]  /*02a0*/  IMAD.WIDE R12, R13, 0x3c, R10 ;  /* 0x0000003c0d0c7825 */ /* 0x000fc800078e020a */
[----:B------:R-:W-:-:S05]  /*02b0*/  IMAD.SHL.U32 R20, R21, 0x4, RZ ;  /* 0x0000000415147824 */ /* 0x000fca00078e00ff */
[----:B------:R-:W-:-:S04]  /*02c0*/  LOP3.LUT R17, R20, 0x3c, RZ, 0xc0, !PT ;  /* 0x0000003c14117812 */ /* 0x000fc800078ec0ff */
[----:B------:R-:W-:-:S05]  /*02d0*/  IADD3 R8, P0, PT, R12, R17, RZ ;  /* 0x000000110c087210 */ /* 0x000fca0007f1e0ff */
[----:B------:R-:W-:-:S05]  /*02e0*/  IMAD.X R9, RZ, RZ, R13, P0 ;  /* 0x000000ffff097224 */ /* 0x000fca00000e060d */
[----:B------:R-:W2:Y:S01]  /*02f0*/  LDG.E R8, desc[UR8][R8.64+0x320] ;  /* 0x0003200808087981 */ /* 0x000ea2000c1e1900 */
[----:B------:R-:W-:Y:S02]  /*0300*/  VIADD R2, R2, 0x57c ;  /* 0x0000057c02027836 */ /* 0x000fe40000000000 */
[----:B------:R-:W-:-:S03]  /*0310*/  VIADD R6, R6, 0xfffffffc ;  /* 0xfffffffc06067836 */ /* 0x000fc60000000000 */
[----:B------:R-:W-:Y:S02]  /*0320*/  LOP3.LUT R11, R2, 0xffc, RZ, 0xc0, !PT ;  /* 0x00000ffc020b7812 */ /* 0x000fe400078ec0ff */
[----:B------:R-:W-:Y:S02]  /*0330*/  LOP3.LUT R15, R6, 0xffc, RZ, 0xc0, !PT ;  /* 0x00000ffc060f7812 */ /* 0x000fe400078ec0ff */
[C---:B------:R-:W-:Y:S02]  /*0340*/  IADD3 R10, P0, PT, R4.reuse, R11, RZ ;  /* 0x0000000b040a7210 */ /* 0x040fe40007f1e0ff */
[----:B------:R-:W-:-:S03]  /*0350*/  IADD3 R14, P1, PT, R4, R15, RZ ;  /* 0x0000000f040e7210 */ /* 0x000fc60007f3e0ff */
[--C-:B------:R-:W-:Y:S02]  /*0360*/  IMAD.X R11, RZ, RZ, R5.reuse, P0 ;  /* 0x000000ffff0b7224 */ /* 0x100fe400000e0605 */
[----:B------:R-:W-:Y:S01]  /*0370*/  IMAD.X R15, RZ, RZ, R5, P1 ;  /* 0x000000ffff0f7224 */ /* 0x000fe200008e0605 */
[----:B--2---:R-:W-:-:S05]  /*0380*/  LOP3.LUT R2, R21, R8, RZ, 0x3c, !PT ;  /* 0x0000000815027212 */ /* 0x004fca00078e3cff */
[----:B------:R0:W-:Y:S04]  /*0390*/  STG.E desc[UR8][R10.64], R2 ;  /* 0x000000020a007986 */ /* 0x0001e8000c101908 */
[----:B------:R-:W2:Y:S02]  /*03a0*/  LDG.E R14, desc[UR8][R14.64] ;  /* 0x000000080e0e7981 */ /* 0x000ea4000c1e1900 */
[----:B--2---:R-:W-:-:S04]  /*03b0*/  SHF.R.U32.HI R9, RZ, 0x10, R14 ;  /* 0x00000010ff097819 */ /* 0x004fc8000001160e */
[----:B------:R-:W-:-:S04]  /*03c0*/  LOP3.LUT R9, R9, R14, RZ, 0x3c, !PT ;  /* 0x0000000e09097212 */ /* 0x000fc800078e3cff */
[----:B------:R-:W-:-:S04]  /*03d0*/  SHF.R.U32.HI R6, RZ, 0x8, R9 ;  /* 0x00000008ff067819 */ /* 0x000fc80000011609 */
[----:B------:R-:W-:-:S05]  /*03e0*/  LOP3.LUT R6, R6, R9, RZ, 0x3c, !PT ;  /* 0x0000000906067212 */ /* 0x000fca00078e3cff */
[----:B------:R-:W-:-:S05]  /*03f0*/  IMAD.SHL.U32 R6, R6, 0x4, RZ ;  /* 0x0000000406067824 */ /* 0x000fca00078e00ff */
[----:B------:R-:W-:-:S04]  /*0400*/  LOP3.LUT R17, R6, 0x3c, RZ, 0xc0, !PT ;  /* 0x0000003c06117812 */ /* 0x000fc800078ec0ff */
[----:B------:R-:W-:-:S05]  /*0410*/  IADD3 R16, P0, PT, R12, R17, RZ ;  /* 0x000000110c107210 */ /* 0x000fca0007f1e0ff */
[----:B------:R-:W-:-:S06]  /*0420*/  IMAD.X R17, RZ, RZ, R13, P0 ;  /* 0x000000ffff117224 */ /* 0x000fcc00000e060d */
[----:B------:R-:W2:Y:S01]  /*0430*/  LDG.E R17, desc[UR8][R16.64+0x3520] ;  /* 0x0035200810117981 */ /* 0x000ea2000c1e1900 */
[----:B------:R-:W-:Y:S01]  /*0440*/  ISETP.NE.AND P0, PT, R3, RZ, PT ;  /* 0x000000ff0300720c */ /* 0x000fe20003f05270 */
[----:B------:R-:W-:-:S12]  /*0450*/  BAR.SYNC.DEFER_BLOCKING 0x0 ;  /* 0x0000000000007b1d */ /* 0x000fd80000010000 */
[----:B------:R-:W3:Y:S01]  /*0460*/  @!P0 LDG.E R6, desc[UR8][R4.64+0x1000] ;  /* 0x0010000804068981 */ /* 0x000ee2000c1e1900 */
[----:B------:R-:W1:Y:S01]  /*0470*/  MUFU.RCP64H R9, 4.29496524800000000000e+09 ;  /* 0x41efffff00097908 */ /* 0x000e620000001800 */
[----:B0-----:R-:W-:Y:S02]  /*0480*/  IMAD.MOV.U32 R10, RZ, RZ, -0x200000 ;  /* 0xffe00000ff0a7424 */ /* 0x001fe400078e00ff */
[----:B------:R-:W-:Y:S02]  /*0490*/  IMAD.MOV.U32 R11, RZ, RZ, 0x41efffff ;  /* 0x41efffffff0b7424 */ /* 0x000fe400078e00ff */
[----:B------:R-:W-:-:S06]  /*04a0*/  IMAD.MOV.U32 R8, RZ, RZ, 0x1 ;  /* 0x00000001ff087424 */ /* 0x000fcc00078e00ff */
[----:B-1----:R-:W-:-:S08]  /*04b0*/  DFMA R12, R8, -R10, 1 ;  /* 0x3ff00000080c742b */ /* 0x002fd0000000080a */
[----:B------:R-:W-:-:S08]  /*04c0*/  DFMA R12, R12, R12, R12 ;  /* 0x0000000c0c0c722b */ /* 0x000fd0000000000c */
[----:B------:R-:W-:Y:S01]  /*04d0*/  DFMA R12, R8, R12, R8 ;  /* 0x0000000c080c722b */ /* 0x000fe20000000008 */
[----:B------:R-:W-:Y:S01]  /*04e0*/  UIMAD UR4, UR4, UR6, URZ ;  /* 0x00000006040472a4 */ /* 0x000fe2000f8e02ff */
[----:B------:R-:W-:Y:S01]  /*04f0*/  BSSY.RECONVERGENT B0, `(.L_x_0) ;  /* 0x0000013000007945 */ /* 0x000fe20003800200 */
[----:B------:R-:W-:Y:S01]  /*0500*/  IMAD R0, R0, 0x100, R7 ;  /* 0x0000010000007824 */ /* 0x000fe200078e0207 */
[----:B--2---:R-:W-:-:S04]  /*0510*/  LOP3.LUT R8, R17, R2, RZ, 0x3c, !PT ;  /* 0x0000000211087212 */ /* 0x004fc800078e3cff */
[C---:B------:R-:W-:Y:S02]  /*0520*/  DFMA R2, R12.reuse, -R10, 1 ;  /* 0x3ff000000c02742b */ /* 0x040fe4000000080a */
[----:B------:R-:W0:Y:S06]  /*0530*/  I2F.F64.U32 R8, R8 ;  /* 0x0000000800087312 */ /* 0x000e2c0000201800 */
[----:B------:R-:W-:-:S08]  /*0540*/  DFMA R2, R12, R2, R12 ;  /* 0x000000020c02722b */ /* 0x000fd0000000000c */
[----:B0-----:R-:W-:-:S08]  /*0550*/  DMUL R12, R8, R2 ;  /* 0x00000002080c7228 */ /* 0x001fd00000000000 */
[----:B------:R-:W-:Y:S01]  /*0560*/  DFMA R10, R12, -R10, R8 ;  /* 0x8000000a0c0a722b */ /* 0x000fe20000000008 */
[----:B---3--:R-:W-:-:S07]  /*0570*/  @!P0 VIADD R6, R6, UR4 ;  /* 0x0000000406068c36 */ /* 0x008fce0008000000 */
[----:B------:R-:W-:Y:S01]  /*0580*/  DFMA R2, R2, R10, R12 ;  /* 0x0000000a0202722b */ /* 0x000fe2000000000c */
[----:B------:R-:W-:Y:S02]  /*0590*/  @!P0 LOP3.LUT R15, R6, 0x3ff, RZ, 0xc0, !PT ;  /* 0x000003ff060f8812 */ /* 0x000fe400078ec0ff */
[----:B------:R-:W-:-:S03]  /*05a0*/  FSETP.GEU.AND P1, PT, |R9|, 6.5827683646048100446e-37, PT ;  /* 0x036000000900780b */ /* 0x000fc60003f2e200 */
[----:B------:R0:W-:Y:S04]  /*05b0*/  @!P0 STG.E desc[UR8][R4.64+0x1000], R15 ;  /* 0x0010000f04008986 */ /* 0x0001e8000c101908 */
[----:B------:R-:W-:Y:S01]  /*05c0*/  FFMA R6, RZ, 29.999998092651367188, R3 ;  /* 0x41efffffff067823 */ /* 0x000fe20000000003 */
[----:B------:R-:W-:Y:S04]  /*05d0*/  BAR.SYNC.DEFER_BLOCKING 0x0 ;  /* 0x0000000000007b1d */ /* 0x000fe80000010000 */
[----:B------:R-:W-:-:S13]  /*05e0*/  FSETP.GT.AND P0, PT, |R6|, 1.469367938527859385e-39, PT ;  /* 0x001000000600780b */ /* 0x000fda0003f04200 */
[----:B0-----:R-:W-:Y:S05]  /*05f0*/  @P0 BRA P1, `(.L_x_1) ;  /* 0x0000000000080947 */ /* 0x001fea0000800000 */
[----:B------:R-:W-:-:S07]  /*0600*/  MOV R4, 0x620 ;  /* 0x0000062000047802 */ /* 0x000fce0000000f00 */
[----:B------:R-:W-:Y:S05]  /*0610*/  CALL.REL.NOINC `($__internal_0_$__cuda_sm20_div_rn_f64_full) ;  /* 0x0000000000147944 */ /* 0x000fea0003c00000 */
.L_x_1:
[----:B------:R-:W-:Y:S05]  /*0620*/  BSYNC.RECONVERGENT B0 ;  /* 0x0000000000007941 */ /* 0x000fea0003800200 */
.L_x_0:
[----:B------:R-:W0:Y:S02]  /*0630*/  LDC.64 R4, c[0x0][0x388] ;  /* 0x0000e200ff047b82 */ /* 0x000e240000000a00 */
[----:B0-----:R-:W-:-:S05]  /*0640*/  IMAD.WIDE R4, R0, 0x8, R4 ;  /* 0x0000000800047825 */ /* 0x001fca00078e0204 */
[----:B------:R-:W-:Y:S01]  /*0650*/  STG.E.64 desc[UR8][R4.64], R2 ;  /* 0x0000000204007986 */ /* 0x000fe2000c101b08 */
[----:B------:R-:W-:Y:S05]  /*0660*/  EXIT ;  /* 0x000000000000794d */ /* 0x000fea0003800000 */
        .weak           $__internal_0_$__cuda_sm20_div_rn_f64_full
        .type           $__internal_0_$__cuda_sm20_div_rn_f64_full,@function
        .size           $__internal_0_$__cuda_sm20_div_rn_f64_full,(.L_x_7 - $__internal_0_$__cuda_sm20_div_rn_f64_full)
$__internal_0_$__cuda_sm20_div_rn_f64_full:
[----:B------:R-:W-:Y:S01]  /*0670*/  IMAD.MOV.U32 R3, RZ, RZ, 0x3fffffff ;  /* 0x3fffffffff037424 */ /* 0x000fe200078e00ff */
[C---:B------:R-:W-:Y:S01]  /*0680*/  FSETP.GEU.AND P1, PT, |R9|.reuse, 1.469367938527859385e-39, PT ;  /* 0x001000000900780b */ /* 0x040fe20003f2e200 */
[----:B------:R-:W-:Y:S01]  /*0690*/  IMAD.MOV.U32 R2, RZ, RZ, -0x200000 ;  /* 0xffe00000ff027424 */ /* 0x000fe200078e00ff */
[----:B------:R-:W-:Y:S01]  /*06a0*/  LOP3.LUT R5, R9, 0x7ff00000, RZ, 0xc0, !PT ;  /* 0x7ff0000009057812 */ /* 0x000fe200078ec0ff */
[----:B------:R-:W0:Y:S01]  /*06b0*/  MUFU.RCP64H R7, R3 ;  /* 0x0000000300077308 */ /* 0x000e220000001800 */
[----:B------:R-:W-:Y:S01]  /*06c0*/  IMAD.MOV.U32 R6, RZ, RZ, 0x1 ;  /* 0x00000001ff067424 */ /* 0x000fe200078e00ff */
[----:B------:R-:W-:Y:S01]  /*06d0*/  BSSY.RECONVERGENT B1, `(.L_x_2) ;  /* 0x0000045000017945 */ /* 0x000fe20003800200 */
[----:B------:R-:W-:Y:S01]  /*06e0*/  IMAD.MOV.U32 R13, RZ, RZ, 0x1ca00000 ;  /* 0x1ca00000ff0d7424 */ /* 0x000fe200078e00ff */
[----:B------:R-:W-:Y:S01]  /*06f0*/  ISETP.GE.U32.AND P0, PT, R5, 0x41e00000, PT ;  /* 0x41e000000500780c */ /* 0x000fe20003f06070 */
[----:B------:R-:W-:Y:S02]  /*0700*/  IMAD.MOV.U32 R18, RZ, RZ, R5 ;  /* 0x000000ffff127224 */ /* 0x000fe400078e0005 */
[----:B------:R-:W-:Y:S01]  /*0710*/  IMAD.MOV.U32 R19, RZ, RZ, 0x41e00000 ;  /* 0x41e00000ff137424 */ /* 0x000fe200078e00ff */
[----:B------:R-:W-:-:S03]  /*0720*/  SEL R13, R13, 0x63400000, !P0 ;  /* 0x634000000d0d7807 */ /* 0x000fc60004000000 */
[----:B------:R-:W-:Y:S01]  /*0730*/  VIADD R20, R19, 0xffffffff ;  /* 0xffffffff13147836 */ /* 0x000fe20000000000 */
[----:B0-----:R-:W-:-:S08]  /*0740*/  DFMA R10, R6, -R2, 1 ;  /* 0x3ff00000060a742b */ /* 0x001fd00000000802 */
[----:B------:R-:W-:-:S08]  /*0750*/  DFMA R10, R10, R10, R10 ;  /* 0x0000000a0a0a722b */ /* 0x000fd0000000000a */
[----:B------:R-:W-:Y:S01]  /*0760*/  DFMA R14, R6, R10, R6 ;  /* 0x0000000a060e722b */ /* 0x000fe20000000006 */
[C-C-:B------:R-:W-:Y:S01]  /*0770*/  @!P1 LOP3.LUT R10, R13.reuse, 0x80000000, R9.reuse, 0xf8, !PT ;  /* 0x800000000d0a9812 */ /* 0x140fe200078ef809 */
[----:B------:R-:W-:Y:S01]  /*0780*/  IMAD.MOV.U32 R6, RZ, RZ, R8 ;  /* 0x000000ffff067224 */ /* 0x000fe200078e0008 */
[----:B------:R-:W-:Y:S02]  /*0790*/  LOP3.LUT R7, R13, 0x800fffff, R9, 0xf8, !PT ;  /* 0x800fffff0d077812 */ /* 0x000fe400078ef809 */
[----:B------:R-:W-:Y:S01]  /*07a0*/  @!P1 LOP3.LUT R11, R10, 0x100000, RZ, 0xfc, !PT ;  /* 0x001000000a0b9812 */ /* 0x000fe200078efcff */
[----:B------:R-:W-:Y:S02]  /*07b0*/  @!P1 IMAD.MOV.U32 R10, RZ, RZ, RZ ;  /* 0x000000ffff0a9224 */ /* 0x000fe400078e00ff */
[----:B------:R-:W-:-:S04]  /*07c0*/  DFMA R16, R14, -R2, 1 ;  /* 0x3ff000000e10742b */ /* 0x000fc80000000802 */
[----:B------:R-:W-:-:S04]  /*07d0*/  @!P1 DFMA R6, R6, 2, -R10 ;  /* 0x400000000606982b */ /* 0x000fc8000000080a */
[----:B------:R-:W-:-:S06]  /*07e0*/  DFMA R16, R14, R16, R14 ;  /* 0x000000100e10722b */ /* 0x000fcc000000000e */
[----:B------:R-:W-:Y:S02]  /*07f0*/  @!P1 LOP3.LUT R18, R7, 0x7ff00000, RZ, 0xc0, !PT ;  /* 0x7ff0000007129812 */ /* 0x000fe400078ec0ff */
[----:B------:R-:W-:-:S03]  /*0800*/  DMUL R10, R16, R6 ;  /* 0x00000006100a7228 */ /* 0x000fc60000000000 */
[----:B------:R-:W-:-:S05]  /*0810*/  VIADD R12, R18, 0xffffffff ;  /* 0xffffffff120c7836 */ /* 0x000fca0000000000 */
[----:B------:R-:W-:Y:S01]  /*0820*/  DFMA R14, R10, -R2, R6 ;  /* 0x800000020a0e722b */ /* 0x000fe20000000006 */
[----:B------:R-:W-:-:S04]  /*0830*/  ISETP.GT.U32.AND P0, PT, R12, 0x7feffffe, PT ;  /* 0x7feffffe0c00780c */ /* 0x000fc80003f04070 */
[----:B------:R-:W-:-:S03]  /*0840*/  ISETP.GT.U32.OR P0, PT, R20, 0x7feffffe, P0 ;  /* 0x7feffffe1400780c */ /* 0x000fc60000704470 */
[----:B------:R-:W-:-:S10]  /*0850*/  DFMA R10, R16, R14, R10 ;  /* 0x0000000e100a722b */ /* 0x000fd4000000000a */
[----:B------:R-:W-:Y:S05]  /*0860*/  @P0 BRA `(.L_x_3) ;  /* 0x0000000000680947 */ /* 0x000fea0003800000 */
[----:B------:R-:W-:-:S05]  /*0870*/  IMAD.MOV.U32 R8, RZ, RZ, 0x41e00000 ;  /* 0x41e00000ff087424 */ /* 0x000fca00078e00ff */
[----:B------:R-:W-:-:S04]  /*0880*/  VIADDMNMX R5, R5, -R8, 0xb9600000, !PT ;  /* 0xb960000005057446 */ /* 0x000fc80007800908 */
[----:B------:R-:W-:-:S05]  /*0890*/  VIMNMX R8, PT, PT, R5, 0x46a00000, PT ;  /* 0x46a0000005087848 */ /* 0x000fca0003fe0100 */
[----:B------:R-:W-:Y:S02]  /*08a0*/  IMAD.IADD R5, R8, 0x1, -R13 ;  /* 0x0000000108057824 */ /* 0x000fe400078e0a0d */
[----:B------:R-:W-:Y:S02]  /*08b0*/  IMAD.MOV.U32 R8, RZ, RZ, RZ ;  /* 0x000000ffff087224 */ /* 0x000fe400078e00ff */
[----:B------:R-:W-:-:S06]  /*08c0*/  VIADD R9, R5, 0x7fe00000 ;  /* 0x7fe0000005097836 */ /* 0x000fcc0000000000 */
[----:B------:R-:W-:-:S10]  /*08d0*/  DMUL R12, R10, R8 ;  /* 0x000000080a0c7228 */ /* 0x000fd40000000000 */
[----:B------:R-:W-:-:S13]  /*08e0*/  FSETP.GTU.AND P0, PT, |R13|, 1.469367938527859385e-39, PT ;  /* 0x001000000d00780b */ /* 0x000fda0003f0c200 */
[----:B------:R-:W-:Y:S05]  /*08f0*/  @P0 BRA `(.L_x_4) ;  /* 0x0000000000880947 */ /* 0x000fea0003800000 */
[----:B------:R-:W-:Y:S01]  /*0900*/  DFMA R2, R10, -R2, R6 ;  /* 0x800000020a02722b */ /* 0x000fe20000000006 */
[----:B------:R-:W-:-:S09]  /*0910*/  IMAD.MOV.U32 R8, RZ, RZ, RZ ;  /* 0x000000ffff087224 */ /* 0x000fd200078e00ff */
[C---:B------:R-:W-:Y:S02]  /*0920*/  FSETP.NEU.AND P0, PT, R3.reuse, RZ, PT ;  /* 0x000000ff0300720b */ /* 0x040fe40003f0d000 */
[----:B------:R-:W-:-:S04]  /*0930*/  LOP3.LUT R2, R3, 0x41efffff, RZ, 0x3c, !PT ;  /* 0x41efffff03027812 */ /* 0x000fc800078e3cff */
[----:B------:R-:W-:-:S04]  /*0940*/  LOP3.LUT R7, R2, 0x80000000, RZ, 0xc0, !PT ;  /* 0x8000000002077812 */ /* 0x000fc800078ec0ff */
[----:B------:R-:W-:-:S03]  /*0950*/  LOP3.LUT R9, R7, R9, RZ, 0xfc, !PT ;  /* 0x0000000907097212 */ /* 0x000fc600078efcff */
[----:B------:R-:W-:Y:S05]  /*0960*/  @!P0 BRA `(.L_x_4) ;  /* 0x00000000006c8947 */ /* 0x000fea0003800000 */
[----:B------:R-:W-:Y:S01]  /*0970*/  IMAD.MOV R3, RZ, RZ, -R5 ;  /* 0x000000ffff037224 */ /* 0x000fe200078e0a05 */
[----:B------:R-:W-:Y:S01]  /*0980*/  DMUL.RP R8, R10, R8 ;  /* 0x000000080a087228 */ /* 0x000fe20000008000 */
[----:B------:R-:W-:Y:S01]  /*0990*/  IMAD.MOV.U32 R2, RZ, RZ, RZ ;  /* 0x000000ffff027224 */ /* 0x000fe200078e00ff */
[----:B------:R-:W-:-:S05]  /*09a0*/  IADD3 R5, PT, PT, -R5, -0x43300000, RZ ;  /* 0xbcd0000005057810 */ /* 0x000fca0007ffe1ff */
[----:B------:R-:W-:-:S03]  /*09b0*/  DFMA R2, R12, -R2, R10 ;  /* 0x800000020c02722b */ /* 0x000fc6000000000a */
[----:B------:R-:W-:-:S07]  /*09c0*/  LOP3.LUT R7, R9, R7, RZ, 0x3c, !PT ;  /* 0x0000000709077212 */ /* 0x000fce00078e3cff */
[----:B------:R-:W-:-:S04]  /*09d0*/  FSETP.NEU.AND P0, PT, |R3|, R5, PT ;  /* 0x000000050300720b */ /* 0x000fc80003f0d200 */
[----:B------:R-:W-:Y:S02]  /*09e0*/  FSEL R12, R8, R12, !P0 ;  /* 0x0000000c080c7208 */ /* 0x000fe40004000000 */
[----:B------:R-:W-:Y:S01]  /*09f0*/  FSEL R13, R7, R13, !P0 ;  /* 0x0000000d070d7208 */ /* 0x000fe20004000000 */
[----:B------:R-:W-:Y:S06]  /*0a00*/  BRA `(.L_x_4) ;  /* 0x0000000000447947 */ /* 0x000fec0003800000 */
.L_x_3:
[----:B------:R-:W-:-:S14]  /*0a10*/  DSETP.NAN.AND P0, PT, R8, R8, PT ;  /* 0x000000080800722a */ /* 0x000fdc0003f08000 */
[----:B------:R-:W-:Y:S05]  /*0a20*/  @P0 BRA `(.L_x_5) ;  /* 0x0000000000340947 */ /* 0x000fea0003800000 */
[----:B------:R-:W-:Y:S01]  /*0a30*/  ISETP.NE.AND P0, PT, R18, R19, PT ;  /* 0x000000131200720c */ /* 0x000fe20003f05270 */
[----:B------:R-:W-:Y:S02]  /*0a40*/  IMAD.MOV.U32 R12, RZ, RZ, 0x0 ;  /* 0x00000000ff0c7424 */ /* 0x000fe400078e00ff */
[----:B------:R-:W-:-:S10]  /*0a50*/  IMAD.MOV.U32 R13, RZ, RZ, -0x80000 ;  /* 0xfff80000ff0d7424 */ /* 0x000fd400078e00ff */
[----:B------:R-:W-:Y:S05]  /*0a60*/  @!P0 BRA `(.L_x_4) ;  /* 0x00000000002c8947 */ /* 0x000fea0003800000 */
[----:B------:R-:W-:Y:S02]  /*0a70*/  ISETP.NE.AND P0, PT, R18, 0x7ff00000, PT ;  /* 0x7ff000001200780c */ /* 0x000fe40003f05270 */
[----:B------:R-:W-:Y:S02]  /*0a80*/  LOP3.LUT R8, R9, 0x41efffff, RZ, 0x3c, !PT ;  /* 0x41efffff09087812 */ /* 0x000fe400078e3cff */
[----:B------:R-:W-:Y:S02]  /*0a90*/  ISETP.EQ.OR P0, PT, R19, RZ, !P0 ;  /* 0x000000ff1300720c */ /* 0x000fe40004702670 */
[----:B------:R-:W-:-:S11]  /*0aa0*/  LOP3.LUT R13, R8, 0x80000000, RZ, 0xc0, !PT ;  /* 0x80000000080d7812 */ /* 0x000fd600078ec0ff */
[----:B------:R-:W-:Y:S01]  /*0ab0*/  @P0 LOP3.LUT R2, R13, 0x7ff00000, RZ, 0xfc, !PT ;  /* 0x7ff000000d020812 */ /* 0x000fe200078efcff */
[----:B------:R-:W-:Y:S02]  /*0ac0*/  @!P0 IMAD.MOV.U32 R12, RZ, RZ, RZ ;  /* 0x000000ffff0c8224 */ /* 0x000fe400078e00ff */
[----:B------:R-:W-:Y:S02]  /*0ad0*/  @P0 IMAD.MOV.U32 R12, RZ, RZ, RZ ;  /* 0x000000ffff0c0224 */ /* 0x000fe400078e00ff */
[----:B------:R-:W-:Y:S01]  /*0ae0*/  @P0 IMAD.MOV.U32 R13, RZ, RZ, R2 ;  /* 0x000000ffff0d0224 */ /* 0x000fe200078e0002 */
[----:B------:R-:W-:Y:S06]  /*0af0*/  BRA `(.L_x_4) ;  /* 0x0000000000087947 */ /* 0x000fec0003800000 */
.L_x_5:
[----:B------:R-:W-:Y:S01]  /*0b00*/  LOP3.LUT R13, R9, 0x80000, RZ, 0xfc, !PT ;  /* 0x00080000090d7812 */ /* 0x000fe200078efcff */
[----:B------:R-:W-:-:S07]  /*0b10*/  IMAD.MOV.U32 R12, RZ, RZ, R8 ;  /* 0x000000ffff0c7224 */ /* 0x000fce00078e0008 */
.L_x_4:
[----:B------:R-:W-:Y:S05]  /*0b20*/  BSYNC.RECONVERGENT B1 ;  /* 0x0000000000017941 */ /* 0x000fea0003800200 */
.L_x_2:
[----:B------:R-:W-:Y:S02]  /*0b30*/  IMAD.MOV.U32 R5, RZ, RZ, 0x0 ;  /* 0x00000000ff057424 */ /* 0x000fe400078e00ff */
[----:B------:R-:W-:Y:S02]  /*0b40*/  IMAD.MOV.U32 R2, RZ, RZ, R12 ;  /* 0x000000ffff027224 */ /* 0x000fe400078e000c */
[----:B------:R-:W-:Y:S01]  /*0b50*/  IMAD.MOV.U32 R3, RZ, RZ, R13 ;  /* 0x000000ffff037224 */ /* 0x000fe200078e000d */
[----:B------:R-:W-:Y:S06]  /*0b60*/  RET.REL.NODEC R4 `(_Z15generate_kernelP17curandStateMtgp32Pd) ;  /* 0xfffffff404247950 */ /* 0x000fec0003c3ffff */
.L_x_6:
[----:B------:R-:W-:-:S00]  /*0b70*/  BRA `(.L_x_6) ;  /* 0xfffffffc00fc7947 */ /* 0x000fc0000383ffff */
[----:B------:R-:W-:-:S00]  /*0b80*/  NOP ;  /* 0x0000000000007918 */ /* 0x000fc00000000000 */
[----:B------:R-:W-:-:S00]  /*0b90*/  NOP ;  /* 0x0000000000007918 */ /* 0x000fc00000000000 */
[----:B------:R-:W-:-:S00]  /*0ba0*/  NOP ;  /* 0x0000000000007918 */ /* 0x000fc00000000000 */
[----:B------:R-:W-:-:S00]  /*0bb0*/  NOP ;  /* 0x0000000000007918 */ /* 0x000fc00000000000 */
[----:B------:R-:W-:-:S00]  /*0bc0*/  NOP ;  /* 0x0000000000007918 */ /* 0x000fc00000000000 */
[----:B------:R-:W-:-:S00]  /*0bd0*/  NOP ;  /* 0x0000000000007918 */ /* 0x000fc00000000000 */
[----:B------:R-:W-:-:S00]  /*0be0*/  NOP ;  /* 0x0000000000007918 */ /* 0x000fc00000000000 */
[----:B------:R-:W-:-:S00]  /*0bf0*/  NOP ;  /* 0x0000000000007918 */ /* 0x000fc00000000000 */
.L_x_7:


//--------------------- .nv.global.init           --------------------------
	.section	.nv.global.init,"aw",@progbits
	.align	4
.nv.global.init:
	.type		mrg32k3aM1SubSeq,@object
	.size		mrg32k3aM1SubSeq,(mrg32k3aM2SubSeq - mrg32k3aM1SubSeq)
mrg32k3aM1SubSeq:
        /*0000*/ 	.byte	0x0b, 0xcc, 0xee, 0x04, 0x73, 0x29, 0x8b, 0x6f, 0xf6, 0x53, 0x03, 0xf6, 0x23, 0xf6, 0xea, 0xda
        /* <DEDUP_REMOVED lines=125> */
	.type		mrg32k3aM2SubSeq,@object
	.size		mrg32k3aM2SubSeq,(mrg32k3aM1 - mrg32k3aM2SubSeq)
mrg32k3aM2SubSeq:
        /* <DEDUP_REMOVED lines=126> */
	.type		mrg32k3aM1,@object
	.size		mrg32k3aM1,(mrg32k3aM1Seq - mrg32k3aM1)
mrg32k3aM1:
        /* <DEDUP_REMOVED lines=144> */
	.type		mrg32k3aM1Seq,@object
	.size		mrg32k3aM1Seq,(mrg32k3aM2 - mrg32k3aM1Seq)
mrg32k3aM1Seq:
        /* <DEDUP_REMOVED lines=144> */
	.type		mrg32k3aM2,@object
	.size		mrg32k3aM2,(mrg32k3aM2Seq - mrg32k3aM2)
mrg32k3aM2:
        /* <DEDUP_REMOVED lines=144> */
	.type		mrg32k3aM2Seq,@object
	.size		mrg32k3aM2Seq,(precalc_xorwow_matrix - mrg32k3aM2Seq)
mrg32k3aM2Seq:
        /* <DEDUP_REMOVED lines=144> */
	.type		precalc_xorwow_matrix,@object
	.size		precalc_xorwow_matrix,(precalc_xorwow_offset_matrix - precalc_xorwow_matrix)
precalc_xorwow_matrix:
        /* <DEDUP_REMOVED lines=6400> */
	.type		precalc_xorwow_offset_matrix,@object
	.size		precalc_xorwow_offset_matrix,(.L_1 - precalc_xorwow_offset_matrix)
precalc_xorwow_offset_matrix:
        /* <DEDUP_REMOVED lines=6400> */
.L_1:


//--------------------- .nv.shared.reserved.0     --------------------------
	.section	.nv.shared.reserved.0,"aw",@nobits
	.weak		__nv_reservedSMEM_offset_0_alias
	.size		__nv_reservedSMEM_offset_0_alias, 0, 64
	.other		__nv_reservedSMEM_offset_0_alias,@"STO_CUDA_RESERVED_SHARED STV_DEFAULT"
__nv_reservedSMEM_offset_0_alias:
	.zero		0
	.zero		64


//--------------------- .nv.constant0._Z15generate_kernelP17curandStateMtgp32Pd --------------------------
	.section	.nv.constant0._Z15generate_kernelP17curandStateMtgp32Pd,"a",@progbits
	.sectionflags	@""
	.align	4
.nv.constant0._Z15generate_kernelP17curandStateMtgp32Pd:
	.zero		912


//--------------------- SYMBOLS --------------------------

	.type		.nv.reservedSmem.offset0,@object
	.size		.nv.reservedSmem.offset0,0x4
